//
// Generated by NVIDIA NVVM Compiler
//
// Compiler Build ID: CL-36424714
// Cuda compilation tools, release 13.0, V13.0.88
// Based on NVVM 20.0.0
//

.version 9.0
.target sm_100
.address_size 64

	// .globl	_Z8gpu_convPfS_S_iii

.visible .entry _Z8gpu_convPfS_S_iii(
	.param .u64 .ptr .align 1 _Z8gpu_convPfS_S_iii_param_0,
	.param .u64 .ptr .align 1 _Z8gpu_convPfS_S_iii_param_1,
	.param .u64 .ptr .align 1 _Z8gpu_convPfS_S_iii_param_2,
	.param .u32 _Z8gpu_convPfS_S_iii_param_3,
	.param .u32 _Z8gpu_convPfS_S_iii_param_4,
	.param .u32 _Z8gpu_convPfS_S_iii_param_5
)
{
	.reg .pred 	%p<79>;
	.reg .b32 	%r<77>;
	.reg .b32 	%f<87>;
	.reg .b64 	%rd<60>;

	ld.param.u64 	%rd11, [_Z8gpu_convPfS_S_iii_param_0];
	ld.param.u64 	%rd12, [_Z8gpu_convPfS_S_iii_param_1];
	ld.param.u64 	%rd10, [_Z8gpu_convPfS_S_iii_param_2];
	ld.param.u32 	%r32, [_Z8gpu_convPfS_S_iii_param_3];
	ld.param.u32 	%r33, [_Z8gpu_convPfS_S_iii_param_4];
	ld.param.u32 	%r34, [_Z8gpu_convPfS_S_iii_param_5];
	cvta.to.global.u64 	%rd1, %rd11;
	cvta.to.global.u64 	%rd2, %rd12;
	mov.u32 	%r35, %tid.x;
	mov.u32 	%r36, %ctaid.x;
	mov.u32 	%r37, %ntid.x;
	mad.lo.s32 	%r1, %r36, %r37, %r35;
	mul.lo.s32 	%r38, %r33, %r32;
	setp.ge.u32 	%p2, %r1, %r38;
	@%p2 bra 	$L__BB0_44;
	cvta.to.global.u64 	%rd13, %rd10;
	div.u32 	%r2, %r1, %r32;
	mul.lo.s32 	%r39, %r2, %r32;
	sub.s32 	%r3, %r1, %r39;
	mul.wide.s32 	%rd14, %r1, 4;
	add.s64 	%rd3, %rd13, %rd14;
	mov.b32 	%r40, 0;
	st.global.u32 	[%rd3], %r40;
	setp.lt.s32 	%p3, %r34, 1;
	@%p3 bra 	$L__BB0_44;
	shr.u32 	%r42, %r34, 1;
	sub.s32 	%r4, %r2, %r42;
	sub.s32 	%r5, %r3, %r42;
	and.b32  	%r6, %r34, 7;
	sub.s32 	%r7, %r1, %r42;
	mov.b32 	%r69, 0;
	mov.f32 	%f69, 0f00000000;
	cvt.s64.s32 	%rd50, %r5;
$L__BB0_3:
	setp.lt.u32 	%p4, %r34, 8;
	add.s32 	%r44, %r4, %r69;
	setp.lt.s32 	%p5, %r44, 0;
	setp.ge.s32 	%p6, %r44, %r33;
	or.pred  	%p1, %p5, %p6;
	mul.lo.s32 	%r9, %r69, %r34;
	mul.lo.s32 	%r10, %r44, %r32;
	mov.b32 	%r75, 0;
	@%p4 bra 	$L__BB0_22;
	and.b32  	%r46, %r34, 2147483640;
	neg.s32 	%r72, %r46;
	shr.u32 	%r47, %r34, 1;
	sub.s32 	%r48, %r69, %r47;
	mad.lo.s32 	%r71, %r32, %r48, %r7;
	mul.wide.u32 	%rd15, %r9, 4;
	add.s64 	%rd16, %rd2, %rd15;
	add.s64 	%rd59, %rd16, 16;
	mov.b32 	%r73, 0;
	mov.u32 	%r70, %r9;
$L__BB0_5:
	.pragma "nounroll";
	add.s32 	%r17, %r5, %r73;
	setp.lt.s32 	%p7, %r17, 0;
	setp.ge.s32 	%p8, %r17, %r32;
	or.pred  	%p9, %p7, %p8;
	or.pred  	%p11, %p1, %p9;
	@%p11 bra 	$L__BB0_7;
	mul.wide.u32 	%rd17, %r70, 4;
	add.s64 	%rd18, %rd2, %rd17;
	ld.global.f32 	%f37, [%rd18];
	mul.wide.s32 	%rd19, %r71, 4;
	add.s64 	%rd20, %rd1, %rd19;
	ld.global.f32 	%f38, [%rd20];
	fma.rn.f32 	%f69, %f37, %f38, %f69;
	st.global.f32 	[%rd3], %f69;
$L__BB0_7:
	add.s32 	%r49, %r17, 1;
	setp.lt.s32 	%p12, %r49, 0;
	setp.ge.s32 	%p13, %r49, %r32;
	or.pred  	%p14, %p12, %p13;
	or.pred  	%p15, %p1, %p14;
	cvt.s64.s32 	%rd21, %r73;
	cvt.s64.s32 	%rd22, %r5;
	cvt.s64.s32 	%rd23, %r10;
	add.s64 	%rd24, %rd22, %rd21;
	add.s64 	%rd25, %rd24, %rd23;
	shl.b64 	%rd26, %rd25, 2;
	add.s64 	%rd6, %rd1, %rd26;
	@%p15 bra 	$L__BB0_9;
	ld.global.f32 	%f39, [%rd59+-12];
	ld.global.f32 	%f40, [%rd6+4];
	fma.rn.f32 	%f69, %f39, %f40, %f69;
	st.global.f32 	[%rd3], %f69;
$L__BB0_9:
	add.s32 	%r50, %r17, 2;
	setp.lt.s32 	%p16, %r50, 0;
	setp.ge.s32 	%p17, %r50, %r32;
	or.pred  	%p18, %p16, %p17;
	or.pred  	%p19, %p1, %p18;
	@%p19 bra 	$L__BB0_11;
	ld.global.f32 	%f41, [%rd59+-8];
	ld.global.f32 	%f42, [%rd6+8];
	fma.rn.f32 	%f69, %f41, %f42, %f69;
	st.global.f32 	[%rd3], %f69;
$L__BB0_11:
	add.s32 	%r51, %r17, 3;
	setp.lt.s32 	%p20, %r51, 0;
	setp.ge.s32 	%p21, %r51, %r32;
	or.pred  	%p22, %p20, %p21;
	or.pred  	%p23, %p1, %p22;
	@%p23 bra 	$L__BB0_13;
	ld.global.f32 	%f43, [%rd59+-4];
	ld.global.f32 	%f44, [%rd6+12];
	fma.rn.f32 	%f69, %f43, %f44, %f69;
	st.global.f32 	[%rd3], %f69;
$L__BB0_13:
	add.s32 	%r52, %r17, 4;
	setp.lt.s32 	%p24, %r52, 0;
	setp.ge.s32 	%p25, %r52, %r32;
	or.pred  	%p26, %p24, %p25;
	or.pred  	%p27, %p1, %p26;
	@%p27 bra 	$L__BB0_15;
	ld.global.f32 	%f45, [%rd59];
	ld.global.f32 	%f46, [%rd6+16];
	fma.rn.f32 	%f69, %f45, %f46, %f69;
	st.global.f32 	[%rd3], %f69;
$L__BB0_15:
	add.s32 	%r53, %r17, 5;
	setp.lt.s32 	%p28, %r53, 0;
	setp.ge.s32 	%p29, %r53, %r32;
	or.pred  	%p30, %p28, %p29;
	or.pred  	%p31, %p1, %p30;
	@%p31 bra 	$L__BB0_17;
	ld.global.f32 	%f47, [%rd59+4];
	ld.global.f32 	%f48, [%rd6+20];
	fma.rn.f32 	%f69, %f47, %f48, %f69;
	st.global.f32 	[%rd3], %f69;
$L__BB0_17:
	add.s32 	%r54, %r17, 6;
	setp.lt.s32 	%p32, %r54, 0;
	setp.ge.s32 	%p33, %r54, %r32;
	or.pred  	%p34, %p32, %p33;
	or.pred  	%p35, %p1, %p34;
	@%p35 bra 	$L__BB0_19;
	ld.global.f32 	%f49, [%rd59+8];
	ld.global.f32 	%f50, [%rd6+24];
	fma.rn.f32 	%f69, %f49, %f50, %f69;
	st.global.f32 	[%rd3], %f69;
$L__BB0_19:
	add.s32 	%r55, %r17, 7;
	setp.lt.s32 	%p36, %r55, 0;
	setp.ge.s32 	%p37, %r55, %r32;
	or.pred  	%p38, %p36, %p37;
	or.pred  	%p39, %p1, %p38;
	@%p39 bra 	$L__BB0_21;
	ld.global.f32 	%f51, [%rd59+12];
	ld.global.f32 	%f52, [%rd6+28];
	fma.rn.f32 	%f69, %f51, %f52, %f69;
	st.global.f32 	[%rd3], %f69;
$L__BB0_21:
	and.b32  	%r75, %r34, 2147483640;
	add.s32 	%r73, %r73, 8;
	add.s32 	%r72, %r72, 8;
	add.s32 	%r71, %r71, 8;
	add.s64 	%rd59, %rd59, 32;
	add.s32 	%r70, %r70, 8;
	setp.ne.s32 	%p40, %r72, 0;
	@%p40 bra 	$L__BB0_5;
$L__BB0_22:
	setp.eq.s32 	%p41, %r6, 0;
	@%p41 bra 	$L__BB0_43;
	add.s32 	%r56, %r6, -1;
	setp.lt.u32 	%p42, %r56, 3;
	@%p42 bra 	$L__BB0_33;
	add.s32 	%r24, %r5, %r75;
	setp.lt.s32 	%p43, %r24, 0;
	setp.ge.s32 	%p44, %r24, %r32;
	or.pred  	%p45, %p43, %p44;
	or.pred  	%p47, %p1, %p45;
	@%p47 bra 	$L__BB0_26;
	add.s32 	%r57, %r75, %r9;
	mul.wide.u32 	%rd27, %r57, 4;
	add.s64 	%rd28, %rd2, %rd27;
	ld.global.f32 	%f53, [%rd28];
	add.s32 	%r58, %r24, %r10;
	mul.wide.s32 	%rd29, %r58, 4;
	add.s64 	%rd30, %rd1, %rd29;
	ld.global.f32 	%f54, [%rd30];
	fma.rn.f32 	%f69, %f53, %f54, %f69;
	st.global.f32 	[%rd3], %f69;
$L__BB0_26:
	add.s32 	%r59, %r24, 1;
	setp.lt.s32 	%p48, %r59, 0;
	setp.ge.s32 	%p49, %r59, %r32;
	or.pred  	%p50, %p48, %p49;
	or.pred  	%p51, %p1, %p50;
	cvt.u64.u32 	%rd31, %r9;
	cvt.u64.u32 	%rd32, %r75;
	add.s64 	%rd33, %rd32, %rd31;
	shl.b64 	%rd34, %rd33, 2;
	add.s64 	%rd8, %rd2, %rd34;
	cvt.s64.s32 	%rd36, %r10;
	add.s64 	%rd37, %rd50, %rd32;
	add.s64 	%rd38, %rd37, %rd36;
	shl.b64 	%rd39, %rd38, 2;
	add.s64 	%rd9, %rd1, %rd39;
	@%p51 bra 	$L__BB0_28;
	ld.global.f32 	%f55, [%rd8+4];
	ld.global.f32 	%f56, [%rd9+4];
	fma.rn.f32 	%f69, %f55, %f56, %f69;
	st.global.f32 	[%rd3], %f69;
$L__BB0_28:
	add.s32 	%r60, %r24, 2;
	setp.lt.s32 	%p52, %r60, 0;
	setp.ge.s32 	%p53, %r60, %r32;
	or.pred  	%p54, %p52, %p53;
	or.pred  	%p55, %p1, %p54;
	@%p55 bra 	$L__BB0_30;
	ld.global.f32 	%f57, [%rd8+8];
	ld.global.f32 	%f58, [%rd9+8];
	fma.rn.f32 	%f69, %f57, %f58, %f69;
	st.global.f32 	[%rd3], %f69;
$L__BB0_30:
	add.s32 	%r61, %r24, 3;
	setp.lt.s32 	%p56, %r61, 0;
	setp.ge.s32 	%p57, %r61, %r32;
	or.pred  	%p58, %p56, %p57;
	or.pred  	%p59, %p1, %p58;
	@%p59 bra 	$L__BB0_32;
	ld.global.f32 	%f59, [%rd8+12];
	ld.global.f32 	%f60, [%rd9+12];
	fma.rn.f32 	%f69, %f59, %f60, %f69;
	st.global.f32 	[%rd3], %f69;
$L__BB0_32:
	add.s32 	%r75, %r75, 4;
$L__BB0_33:
	and.b32  	%r62, %r34, 3;
	setp.eq.s32 	%p60, %r62, 0;
	@%p60 bra 	$L__BB0_43;
	setp.eq.s32 	%p61, %r62, 1;
	@%p61 bra 	$L__BB0_40;
	add.s32 	%r27, %r5, %r75;
	setp.lt.s32 	%p62, %r27, 0;
	setp.ge.s32 	%p63, %r27, %r32;
	or.pred  	%p64, %p62, %p63;
	or.pred  	%p66, %p1, %p64;
	@%p66 bra 	$L__BB0_37;
	add.s32 	%r63, %r75, %r9;
	mul.wide.u32 	%rd40, %r63, 4;
	add.s64 	%rd41, %rd2, %rd40;
	ld.global.f32 	%f61, [%rd41];
	add.s32 	%r64, %r27, %r10;
	mul.wide.s32 	%rd42, %r64, 4;
	add.s64 	%rd43, %rd1, %rd42;
	ld.global.f32 	%f62, [%rd43];
	fma.rn.f32 	%f69, %f61, %f62, %f69;
	st.global.f32 	[%rd3], %f69;
$L__BB0_37:
	add.s32 	%r65, %r27, 1;
	setp.lt.s32 	%p67, %r65, 0;
	setp.ge.s32 	%p68, %r65, %r32;
	or.pred  	%p69, %p67, %p68;
	or.pred  	%p70, %p1, %p69;
	@%p70 bra 	$L__BB0_39;
	cvt.u64.u32 	%rd44, %r9;
	cvt.s64.s32 	%rd45, %r75;
	add.s64 	%rd46, %rd45, %rd44;
	shl.b64 	%rd47, %rd46, 2;
	add.s64 	%rd48, %rd2, %rd47;
	ld.global.f32 	%f63, [%rd48+4];
	cvt.s64.s32 	%rd49, %r10;
	add.s64 	%rd51, %rd50, %rd45;
	add.s64 	%rd52, %rd51, %rd49;
	shl.b64 	%rd53, %rd52, 2;
	add.s64 	%rd54, %rd1, %rd53;
	ld.global.f32 	%f64, [%rd54+4];
	fma.rn.f32 	%f69, %f63, %f64, %f69;
	st.global.f32 	[%rd3], %f69;
$L__BB0_39:
	add.s32 	%r75, %r75, 2;
$L__BB0_40:
	and.b32  	%r66, %r34, 1;
	setp.eq.b32 	%p71, %r66, 1;
	not.pred 	%p72, %p71;
	@%p72 bra 	$L__BB0_43;
	add.s32 	%r30, %r5, %r75;
	setp.lt.s32 	%p73, %r30, 0;
	setp.ge.s32 	%p74, %r30, %r32;
	or.pred  	%p75, %p73, %p74;
	or.pred  	%p77, %p1, %p75;
	@%p77 bra 	$L__BB0_43;
	add.s32 	%r67, %r75, %r9;
	mul.wide.u32 	%rd55, %r67, 4;
	add.s64 	%rd56, %rd2, %rd55;
	ld.global.f32 	%f65, [%rd56];
	add.s32 	%r68, %r30, %r10;
	mul.wide.s32 	%rd57, %r68, 4;
	add.s64 	%rd58, %rd1, %rd57;
	ld.global.f32 	%f66, [%rd58];
	fma.rn.f32 	%f69, %f65, %f66, %f69;
	st.global.f32 	[%rd3], %f69;
$L__BB0_43:
	add.s32 	%r69, %r69, 1;
	setp.ne.s32 	%p78, %r69, %r34;
	@%p78 bra 	$L__BB0_3;
$L__BB0_44:
	ret;

}


// ===== COMPILED SASS (sm_100) =====

	.target	sm_100

	.elftype	@"ET_EXEC"


//--------------------- .note.nv.tkinfo           --------------------------
	.section	.note.nv.tkinfo,"",@"SHT_NOTE"
	.sectionflags	@"SHF_NOTE_NV_TKINFO"
	.tkinfo
        /*0018*/ 	.word	0x00000002
        /*0030*/ 	.string	""
        /*0030*/ 	.string	"ptxas"
        /*0030*/ 	.string	"Cuda compilation tools, release 13.0, V13.0.88"
        /*0030*/ 	.string	"Build cuda_13.0.r13.0/compiler.36424714_0"
        /*0030*/ 	.string	"-arch sm_100 -m 64 "



//--------------------- .note.nv.cuinfo           --------------------------
	.section	.note.nv.cuinfo,"",@"SHT_NOTE"
	.sectionflags	@"SHF_NOTE_NV_CUINFO"
        /*0018*/ 	.short	0x0002
        /*001a*/ 	.short	0x0064
        /*001c*/ 	.short	0x0082
	.zero		2


//--------------------- .nv.info                  --------------------------
	.section	.nv.info,"",@"SHT_CUDA_INFO"
	.align	4


	//----- nvinfo : EIATTR_REGCOUNT
	.align		4
        /*0000*/ 	.byte	0x04, 0x2f
        /*0002*/ 	.short	(.L_1 - .L_0)
	.align		4
.L_0:
        /*0004*/ 	.word	index@(_Z8gpu_convPfS_S_iii)
        /*0008*/ 	.word	0x0000001c


	//----- nvinfo : EIATTR_FRAME_SIZE
	.align		4
.L_1:
        /*000c*/ 	.byte	0x04, 0x11
        /*000e*/ 	.short	(.L_3 - .L_2)
	.align		4
.L_2:
        /*0010*/ 	.word	index@(_Z8gpu_convPfS_S_iii)
        /*0014*/ 	.word	0x00000000


	//----- nvinfo : EIATTR_MIN_STACK_SIZE
	.align		4
.L_3:
        /*0018*/ 	.byte	0x04, 0x12
        /*001a*/ 	.short	(.L_5 - .L_4)
	.align		4
.L_4:
        /*001c*/ 	.word	index@(_Z8gpu_convPfS_S_iii)
        /*0020*/ 	.word	0x00000000
.L_5:


//--------------------- .nv.compat                --------------------------
	.section	.nv.compat,"",@"SHT_CUDA_COMPAT_INFO"
	.align	4
        /*0000*/ 	.byte	0x02, 0x09, 0x00, 0x00, 0x02, 0x02, 0x01, 0x00, 0x02, 0x05, 0x05, 0x00, 0x03, 0x07, 0x01, 0x01
        /*0010*/ 	.byte	0x02, 0x03, 0x00, 0x00, 0x02, 0x06, 0x01, 0x00, 0x04, 0x0b, 0x08, 0x00, 0x09, 0x00, 0x00, 0x00
        /*0020*/ 	.byte	0x00, 0x00, 0x00, 0x00


//--------------------- .nv.info._Z8gpu_convPfS_S_iii --------------------------
	.section	.nv.info._Z8gpu_convPfS_S_iii,"",@"SHT_CUDA_INFO"
	.sectionflags	@""
	.align	4


	//----- nvinfo : EIATTR_CUDA_API_VERSION
	.align		4
        /*0000*/ 	.byte	0x04, 0x37
        /*0002*/ 	.short	(.L_7 - .L_6)
.L_6:
        /*0004*/ 	.word	0x00000082


	//----- nvinfo : EIATTR_KPARAM_INFO
	.align		4
.L_7:
        /*0008*/ 	.byte	0x04, 0x17
        /*000a*/ 	.short	(.L_9 - .L_8)
.L_8:
        /*000c*/ 	.word	0x00000000
        /*0010*/ 	.short	0x0005
        /*0012*/ 	.short	0x0020
        /*0014*/ 	.byte	0x00, 0xf0, 0x11, 0x00


	//----- nvinfo : EIATTR_KPARAM_INFO
	.align		4
.L_9:
        /*0018*/ 	.byte	0x04, 0x17
        /*001a*/ 	.short	(.L_11 - .L_10)
.L_10:
        /*001c*/ 	.word	0x00000000
        /*0020*/ 	.short	0x0004
        /*0022*/ 	.short	0x001c
        /*0024*/ 	.byte	0x00, 0xf0, 0x11, 0x00


	//----- nvinfo : EIATTR_KPARAM_INFO
	.align		4
.L_11:
        /*0028*/ 	.byte	0x04, 0x17
        /*002a*/ 	.short	(.L_13 - .L_12)
.L_12:
        /*002c*/ 	.word	0x00000000
        /*0030*/ 	.short	0x0003
        /*0032*/ 	.short	0x0018
        /*0034*/ 	.byte	0x00, 0xf0, 0x11, 0x00


	//----- nvinfo : EIATTR_KPARAM_INFO
	.align		4
.L_13:
        /*0038*/ 	.byte	0x04, 0x17
        /*003a*/ 	.short	(.L_15 - .L_14)
.L_14:
        /*003c*/ 	.word	0x00000000
        /*0040*/ 	.short	0x0002
        /*0042*/ 	.short	0x0010
        /*0044*/ 	.byte	0x00, 0xf5, 0x21, 0x00


	//----- nvinfo : EIATTR_KPARAM_INFO
	.align		4
.L_15:
        /*0048*/ 	.byte	0x04, 0x17
        /*004a*/ 	.short	(.L_17 - .L_16)
.L_16:
        /*004c*/ 	.word	0x00000000
        /*0050*/ 	.short	0x0001
        /*0052*/ 	.short	0x0008
        /*0054*/ 	.byte	0x00, 0xf5, 0x21, 0x00


	//----- nvinfo : EIATTR_KPARAM_INFO
	.align		4
.L_17:
        /*0058*/ 	.byte	0x04, 0x17
        /*005a*/ 	.short	(.L_19 - .L_18)
.L_18:
        /*005c*/ 	.word	0x00000000
        /*0060*/ 	.short	0x0000
        /*0062*/ 	.short	0x0000
        /*0064*/ 	.byte	0x00, 0xf5, 0x21, 0x00


	//----- nvinfo : EIATTR_SPARSE_MMA_MASK
	.align		4
.L_19:
        /*0068*/ 	.byte	0x03, 0x50
        /*006a*/ 	.short	0x0000


	//----- nvinfo : EIATTR_MAXREG_COUNT
	.align		4
        /*006c*/ 	.byte	0x03, 0x1b
        /*006e*/ 	.short	0x00ff


	//----- nvinfo : EIATTR_MERCURY_ISA_VERSION
	.align		4
        /*0070*/ 	.byte	0x03, 0x5f
        /*0072*/ 	.short	0x0101


	//----- nvinfo : EIATTR_VRC_CTA_INIT_COUNT
	.align		4
        /*0074*/ 	.byte	0x02, 0x4a
	.zero		1
	.zero		1


	//----- nvinfo : EIATTR_EXIT_INSTR_OFFSETS
	.align		4
        /*0078*/ 	.byte	0x04, 0x1c
        /*007a*/ 	.short	(.L_21 - .L_20)


	//   ....[0]....
.L_20:
        /*007c*/ 	.word	0x00000080


	//   ....[1]....
        /*0080*/ 	.word	0x00000230


	//   ....[2]....
        /*0084*/ 	.word	0x000011a0


	//----- nvinfo : EIATTR_CRS_STACK_SIZE
	.align		4
.L_21:
        /*0088*/ 	.byte	0x04, 0x1e
        /*008a*/ 	.short	(.L_23 - .L_22)
.L_22:
        /*008c*/ 	.word	0x00000000


	//----- nvinfo : EIATTR_CBANK_PARAM_SIZE
	.align		4
.L_23:
        /*0090*/ 	.byte	0x03, 0x19
        /*0092*/ 	.short	0x0024


	//----- nvinfo : EIATTR_PARAM_CBANK
	.align		4
        /*0094*/ 	.byte	0x04, 0x0a
        /*0096*/ 	.short	(.L_25 - .L_24)
	.align		4
.L_24:
        /*0098*/ 	.word	index@(.nv.constant0._Z8gpu_convPfS_S_iii)
        /*009c*/ 	.short	0x0380
        /*009e*/ 	.short	0x0024


	//----- nvinfo : EIATTR_SW_WAR
	.align		4
.L_25:
        /*00a0*/ 	.byte	0x04, 0x36
        /*00a2*/ 	.short	(.L_27 - .L_26)
.L_26:
        /*00a4*/ 	.word	0x00000008
.L_27:


//--------------------- .nv.callgraph             --------------------------
	.section	.nv.callgraph,"",@"SHT_CUDA_CALLGRAPH"
	.align	4
	.sectionentsize	8
	.align		4
        /*0000*/ 	.word	0x00000000
	.align		4
        /*0004*/ 	.word	0xffffffff
	.align		4
        /*0008*/ 	.word	0x00000000
	.align		4
        /*000c*/ 	.word	0xfffffffe
	.align		4
        /*0010*/ 	.word	0x00000000
	.align		4
        /*0014*/ 	.word	0xfffffffd
	.align		4
        /*0018*/ 	.word	0x00000000
	.align		4
        /*001c*/ 	.word	0xfffffffc


//--------------------- .text._Z8gpu_convPfS_S_iii --------------------------
	.section	.text._Z8gpu_convPfS_S_iii,"ax",@progbits
	.align	128
        .global         _Z8gpu_convPfS_S_iii
        .type           _Z8gpu_convPfS_S_iii,@function
        .size           _Z8gpu_convPfS_S_iii,(.L_x_12 - _Z8gpu_convPfS_S_iii)
        .other          _Z8gpu_convPfS_S_iii,@"STO_CUDA_ENTRY STV_DEFAULT"
_Z8gpu_convPfS_S_iii:
.text._Z8gpu_convPfS_S_iii:
[----:B------:R-:W-:Y:S01]  /*0000*/  LDC R1, c[0x0][0x37c] ;  /* 0x0000df00ff017b82 */ /* 0x000fe20000000800 */
[----:B------:R-:W0:Y:S07]  /*0010*/  S2R R5, SR_TID.X ;  /* 0x0000000000057919 */ /* 0x000e2e0000002100 */
[----:B------:R-:W0:Y:S01]  /*0020*/  S2UR UR5, SR_CTAID.X ;  /* 0x00000000000579c3 */ /* 0x000e220000002500 */
[----:B------:R-:W1:Y:S07]  /*0030*/  LDCU.64 UR6, c[0x0][0x398] ;  /* 0x00007300ff0677ac */ /* 0x000e6e0008000a00 */
[----:B------:R-:W0:Y:S01]  /*0040*/  LDC R0, c[0x0][0x360] ;  /* 0x0000d800ff007b82 */ /* 0x000e220000000800 */
[----:B-1----:R-:W-:Y:S01]  /*0050*/  UIMAD UR4, UR7, UR6, URZ ;  /* 0x00000006070472a4 */ /* 0x002fe2000f8e02ff */
[----:B0-----:R-:W-:-:S05]  /*0060*/  IMAD R5, R0, UR5, R5 ;  /* 0x0000000500057c24 */ /* 0x001fca000f8e0205 */
[----:B------:R-:W-:-:S13]  /*0070*/  ISETP.GE.U32.AND P0, PT, R5, UR4, PT ;  /* 0x0000000405007c0c */ /* 0x000fda000bf06070 */
[----:B------:R-:W-:Y:S05]  /*0080*/  @P0 EXIT ;  /* 0x000000000000094d */ /* 0x000fea0003800000 */
[----:B------:R-:W0:Y:S01]  /*0090*/  I2F.U32.RP R0, UR6 ;  /* 0x0000000600007d06 */ /* 0x000e220008209000 */
[----:B------:R-:W-:Y:S01]  /*00a0*/  ISETP.NE.U32.AND P2, PT, RZ, UR6, PT ;  /* 0x00000006ff007c0c */ /* 0x000fe2000bf45070 */
[----:B------:R-:W1:Y:S06]  /*00b0*/  LDCU.64 UR10, c[0x0][0x358] ;  /* 0x00006b00ff0a77ac */ /* 0x000e6c0008000a00 */
[----:B0-----:R-:W0:Y:S02]  /*00c0*/  MUFU.RCP R0, R0 ;  /* 0x0000000000007308 */ /* 0x001e240000001000 */
[----:B0-----:R-:W-:-:S02]  /*00d0*/  VIADD R2, R0, 0xffffffe ;  /* 0x0ffffffe00027836 */ /* 0x001fc40000000000 */
[----:B------:R-:W0:Y:S04]  /*00e0*/  LDC R0, c[0x0][0x3a0] ;  /* 0x0000e800ff007b82 */ /* 0x000e280000000800 */
[----:B------:R2:W3:Y:S02]  /*00f0*/  F2I.FTZ.U32.TRUNC.NTZ R3, R2 ;  /* 0x0000000200037305 */ /* 0x0004e4000021f000 */
[----:B--2---:R-:W-:Y:S02]  /*0100*/  IMAD.MOV.U32 R2, RZ, RZ, RZ ;  /* 0x000000ffff027224 */ /* 0x004fe400078e00ff */
[----:B---3--:R-:W-:-:S04]  /*0110*/  IMAD.MOV R7, RZ, RZ, -R3 ;  /* 0x000000ffff077224 */ /* 0x008fc800078e0a03 */
[----:B------:R-:W-:-:S04]  /*0120*/  IMAD R7, R7, UR6, RZ ;  /* 0x0000000607077c24 */ /* 0x000fc8000f8e02ff */
[----:B------:R-:W-:Y:S02]  /*0130*/  IMAD.HI.U32 R4, R3, R7, R2 ;  /* 0x0000000703047227 */ /* 0x000fe400078e0002 */
[----:B------:R-:W2:Y:S04]  /*0140*/  LDC.64 R2, c[0x0][0x390] ;  /* 0x0000e400ff027b82 */ /* 0x000ea80000000a00 */
[----:B------:R-:W-:-:S04]  /*0150*/  IMAD.HI.U32 R4, R4, R5, RZ ;  /* 0x0000000504047227 */ /* 0x000fc800078e00ff */
[----:B------:R-:W-:-:S04]  /*0160*/  IMAD.MOV R6, RZ, RZ, -R4 ;  /* 0x000000ffff067224 */ /* 0x000fc800078e0a04 */
[----:B------:R-:W-:-:S05]  /*0170*/  IMAD R6, R6, UR6, R5 ;  /* 0x0000000606067c24 */ /* 0x000fca000f8e0205 */
[----:B------:R-:W-:Y:S01]  /*0180*/  ISETP.GE.U32.AND P0, PT, R6, UR6, PT ;  /* 0x0000000606007c0c */ /* 0x000fe2000bf06070 */
[----:B--2---:R-:W-:-:S05]  /*0190*/  IMAD.WIDE R2, R5, 0x4, R2 ;  /* 0x0000000405027825 */ /* 0x004fca00078e0202 */
[----:B-1----:R1:W-:Y:S07]  /*01a0*/  STG.E desc[UR10][R2.64], RZ ;  /* 0x000000ff02007986 */ /* 0x0023ee000c10190a */
[----:B------:R-:W-:Y:S02]  /*01b0*/  @P0 VIADD R6, R6, -UR6 ;  /* 0x8000000606060c36 */ /* 0x000fe40008000000 */
[----:B------:R-:W-:Y:S01]  /*01c0*/  @P0 VIADD R4, R4, 0x1 ;  /* 0x0000000104040836 */ /* 0x000fe20000000000 */
[----:B0-----:R-:W-:-:S02]  /*01d0*/  ISETP.GE.AND P0, PT, R0, 0x1, PT ;  /* 0x000000010000780c */ /* 0x001fc40003f06270 */
[----:B------:R-:W-:-:S13]  /*01e0*/  ISETP.GE.U32.AND P1, PT, R6, UR6, PT ;  /* 0x0000000606007c0c */ /* 0x000fda000bf26070 */
[----:B------:R-:W-:Y:S01]  /*01f0*/  @P1 VIADD R4, R4, 0x1 ;  /* 0x0000000104041836 */ /* 0x000fe20000000000 */
[----:B------:R-:W-:-:S05]  /*0200*/  @!P2 LOP3.LUT R4, RZ, UR6, RZ, 0x33, !PT ;  /* 0x00000006ff04ac12 */ /* 0x000fca000f8e33ff */
[----:B------:R-:W-:-:S04]  /*0210*/  IMAD.MOV R6, RZ, RZ, -R4 ;  /* 0x000000ffff067224 */ /* 0x000fc800078e0a04 */
[----:B------:R-:W-:Y:S01]  /*0220*/  IMAD R6, R6, UR6, R5 ;  /* 0x0000000606067c24 */ /* 0x000fe2000f8e0205 */
[----:B-1----:R-:W-:Y:S06]  /*0230*/  @!P0 EXIT ;  /* 0x000000000000894d */ /* 0x002fec0003800000 */
[----:B------:R-:W-:Y:S01]  /*0240*/  SHF.R.U32.HI R9, RZ, 0x1, R0 ;  /* 0x00000001ff097819 */ /* 0x000fe20000011600 */
[----:B------:R-:W-:Y:S01]  /*0250*/  UMOV UR4, URZ ;  /* 0x000000ff00047c82 */ /* 0x000fe20008000000 */
[----:B------:R-:W-:-:S03]  /*0260*/  LOP3.LUT R0, R0, 0x7, RZ, 0xc0, !PT ;  /* 0x0000000700007812 */ /* 0x000fc600078ec0ff */
[--C-:B------:R-:W-:Y:S02]  /*0270*/  IMAD.IADD R6, R6, 0x1, -R9.reuse ;  /* 0x0000000106067824 */ /* 0x100fe400078e0a09 */
[--C-:B------:R-:W-:Y:S02]  /*0280*/  IMAD.IADD R7, R4, 0x1, -R9.reuse ;  /* 0x0000000104077824 */ /* 0x100fe400078e0a09 */
[----:B------:R-:W-:Y:S01]  /*0290*/  IMAD.IADD R4, R5, 0x1, -R9 ;  /* 0x0000000105047824 */ /* 0x000fe200078e0a09 */
[----:B------:R-:W-:Y:S01]  /*02a0*/  SHF.R.S32.HI R8, RZ, 0x1f, R6 ;  /* 0x0000001fff087819 */ /* 0x000fe20000011406 */
[----:B------:R-:W-:-:S07]  /*02b0*/  IMAD.MOV.U32 R5, RZ, RZ, RZ ;  /* 0x000000ffff057224 */ /* 0x000fce00078e00ff */
.L_x_10:
[----:B0-----:R-:W0:Y:S01]  /*02c0*/  LDCU UR5, c[0x0][0x3a0] ;  /* 0x00007400ff0577ac */ /* 0x001e220008000800 */
[----:B------:R-:W-:Y:S02]  /*02d0*/  VIADD R10, R7, UR4 ;  /* 0x00000004070a7c36 */ /* 0x000fe40008000000 */
[----:B------:R-:W-:Y:S01]  /*02e0*/  IMAD.MOV.U32 R17, RZ, RZ, RZ ;  /* 0x000000ffff117224 */ /* 0x000fe200078e00ff */
[----:B-1----:R-:W1:Y:S01]  /*02f0*/  LDCU.64 UR6, c[0x0][0x398] ;  /* 0x00007300ff0677ac */ /* 0x002e620008000a00 */
[----:B0-----:R-:W-:Y:S02]  /*0300*/  UISETP.GE.U32.AND UP0, UPT, UR5, 0x8, UPT ;  /* 0x000000080500788c */ /* 0x001fe4000bf06070 */
[----:B------:R-:W-:Y:S01]  /*0310*/  UIMAD UR14, UR4, UR5, URZ ;  /* 0x00000005040e72a4 */ /* 0x000fe2000f8e02ff */
[----:B-1----:R-:W-:Y:S01]  /*0320*/  ISETP.GE.AND P0, PT, R10, UR7, PT ;  /* 0x000000070a007c0c */ /* 0x002fe2000bf06270 */
[----:B------:R-:W-:-:S03]  /*0330*/  IMAD.U32 R9, RZ, RZ, UR6 ;  /* 0x00000006ff097e24 */ /* 0x000fc6000f8e00ff */
[C---:B------:R-:W-:Y:S01]  /*0340*/  ISETP.LT.OR P0, PT, R10.reuse, RZ, P0 ;  /* 0x000000ff0a00720c */ /* 0x040fe20000701670 */
[----:B------:R-:W-:Y:S01]  /*0350*/  IMAD R11, R10, R9, RZ ;  /* 0x000000090a0b7224 */ /* 0x000fe200078e02ff */
[----:B--2---:R-:W-:Y:S11]  /*0360*/  BRA.U !UP0, `(.L_x_0) ;  /* 0x0000000508987547 */ /* 0x004ff6000b800000 */
[----:B------:R-:W0:Y:S01]  /*0370*/  LDCU.64 UR6, c[0x0][0x388] ;  /* 0x00007100ff0677ac */ /* 0x000e220008000a00 */
[----:B------:R-:W1:Y:S01]  /*0380*/  LDC R10, c[0x0][0x398] ;  /* 0x0000e600ff0a7b82 */ /* 0x000e620000000800 */
[----:B------:R-:W-:Y:S01]  /*0390*/  IMAD.U32 R21, RZ, RZ, UR14 ;  /* 0x0000000eff157e24 */ /* 0x000fe2000f8e00ff */
[----:B------:R-:W-:Y:S02]  /*03a0*/  ULOP3.LUT UR8, UR5, 0x7ffffff8, URZ, 0xc0, !UPT ;  /* 0x7ffffff805087892 */ /* 0x000fe4000f8ec0ff */
[----:B------:R-:W-:Y:S01]  /*03b0*/  USHF.R.U32.HI UR5, URZ, 0x1, UR5 ;  /* 0x00000001ff057899 */ /* 0x000fe20008011605 */
[----:B------:R-:W2:Y:S03]  /*03c0*/  LDCU.64 UR12, c[0x0][0x380] ;  /* 0x00007000ff0c77ac */ /* 0x000ea60008000a00 */
[----:B------:R-:W-:Y:S02]  /*03d0*/  UIADD3 UR5, UPT, UPT, -UR5, UR4, URZ ;  /* 0x0000000405057290 */ /* 0x000fe4000fffe1ff */
[----:B0-----:R-:W-:-:S04]  /*03e0*/  UIMAD.WIDE.U32 UR6, UR14, 0x4, UR6 ;  /* 0x000000040e0678a5 */ /* 0x001fc8000f8e0006 */
[----:B------:R-:W-:Y:S01]  /*03f0*/  IMAD R19, R9, UR5, R4 ;  /* 0x0000000509137c24 */ /* 0x000fe2000f8e0204 */
[----:B------:R-:W-:Y:S01]  /*0400*/  UMOV UR5, URZ ;  /* 0x000000ff00057c82 */ /* 0x000fe20008000000 */
[----:B------:R-:W-:-:S04]  /*0410*/  UIADD3 UR9, UP0, UPT, UR6, 0x10, URZ ;  /* 0x0000001006097890 */ /* 0x000fc8000ff1e0ff */
[----:B------:R-:W-:Y:S02]  /*0420*/  UIADD3.X UR6, UPT, UPT, URZ, UR7, URZ, UP0, !UPT ;  /* 0x00000007ff067290 */ /* 0x000fe400087fe4ff */
[----:B------:R-:W-:Y:S01]  /*0430*/  IMAD.U32 R20, RZ, RZ, UR9 ;  /* 0x00000009ff147e24 */ /* 0x000fe2000f8e00ff */
[----:B------:R-:W-:-:S03]  /*0440*/  UIADD3 UR7, UPT, UPT, -UR8, URZ, URZ ;  /* 0x000000ff08077290 */ /* 0x000fc6000fffe1ff */
[----:B--2---:R-:W-:-:S09]  /*0450*/  IMAD.U32 R23, RZ, RZ, UR6 ;  /* 0x00000006ff177e24 */ /* 0x004fd2000f8e00ff */
.L_x_1:
[----:B------:R-:W-:Y:S01]  /*0460*/  VIADD R18, R6, UR5 ;  /* 0x0000000506127c36 */ /* 0x000fe20008000000 */
[----:B0-----:R-:W0:Y:S01]  /*0470*/  LDC.64 R14, c[0x0][0x388] ;  /* 0x0000e200ff0e7b82 */ /* 0x001e220000000a00 */
[----:B-1----:R-:W-:-:S05]  /*0480*/  IMAD.MOV.U32 R9, RZ, RZ, R10 ;  /* 0x000000ffff097224 */ /* 0x002fca00078e000a */
[C---:B------:R-:W-:Y:S02]  /*0490*/  ISETP.GE.AND P1, PT, R18.reuse, R9, PT ;  /* 0x000000091200720c */ /* 0x040fe40003f26270 */
[----:B------:R-:W1:Y:S02]  /*04a0*/  LDC.64 R12, c[0x0][0x380] ;  /* 0x0000e000ff0c7b82 */ /* 0x000e640000000a00 */
[----:B------:R-:W-:-:S04]  /*04b0*/  ISETP.LT.OR P1, PT, R18, RZ, P1 ;  /* 0x000000ff1200720c */ /* 0x000fc80000f21670 */
[----:B------:R-:W-:-:S13]  /*04c0*/  PLOP3.LUT P2, PT, P0, P1, PT, 0xf8, 0x8f ;  /* 0x00000000008f781c */ /* 0x000fda0000743f70 */
[----:B0-----:R-:W-:-:S04]  /*04d0*/  @!P2 IMAD.WIDE.U32 R14, R21, 0x4, R14 ;  /* 0x00000004150ea825 */ /* 0x001fc800078e000e */
[----:B-1----:R-:W-:Y:S02]  /*04e0*/  @!P2 IMAD.WIDE R16, R19, 0x4, R12 ;  /* 0x000000041310a825 */ /* 0x002fe400078e020c */
[----:B------:R0:W2:Y:S04]  /*04f0*/  @!P2 LDG.E R14, desc[UR10][R14.64] ;  /* 0x0000000a0e0ea981 */ /* 0x0000a8000c1e1900 */
[----:B------:R-:W2:Y:S01]  /*0500*/  @!P2 LDG.E R16, desc[UR10][R16.64] ;  /* 0x0000000a1010a981 */ /* 0x000ea2000c1e1900 */
[----:B------:R-:W-:Y:S01]  /*0510*/  VIADD R8, R18, 0x1 ;  /* 0x0000000112087836 */ /* 0x000fe20000000000 */
[----:B------:R-:W-:Y:S01]  /*0520*/  USHF.R.S32.HI UR6, URZ, 0x1f, UR5 ;  /* 0x0000001fff067899 */ /* 0x000fe20008011405 */
[----:B------:R-:W-:Y:S02]  /*0530*/  SHF.R.S32.HI R13, RZ, 0x1f, R11 ;  /* 0x0000001fff0d7819 */ /* 0x000fe4000001140b */
[----:B------:R-:W-:Y:S01]  /*0540*/  IADD3 R22, P3, P4, R11, UR5, R6 ;  /* 0x000000050b167c10 */ /* 0x000fe2000fc7e006 */
[----:B0-----:R-:W-:Y:S01]  /*0550*/  IMAD.MOV.U32 R15, RZ, RZ, R23 ;  /* 0x000000ffff0f7224 */ /* 0x001fe200078e0017 */
[----:B------:R-:W-:-:S04]  /*0560*/  ISETP.GE.AND P1, PT, R8, R9, PT ;  /* 0x000000090800720c */ /* 0x000fc80003f26270 */
[----:B------:R-:W-:Y:S02]  /*0570*/  ISETP.LT.OR P1, PT, R8, RZ, P1 ;  /* 0x000000ff0800720c */ /* 0x000fe40000f21670 */
[----:B------:R-:W-:Y:S02]  /*0580*/  SHF.R.S32.HI R8, RZ, 0x1f, R6 ;  /* 0x0000001fff087819 */ /* 0x000fe40000011406 */
[----:B------:R-:W-:Y:S02]  /*0590*/  PLOP3.LUT P1, PT, P0, P1, PT, 0xf8, 0x8f ;  /* 0x00000000008f781c */ /* 0x000fe40000723f70 */
[----:B------:R-:W-:Y:S02]  /*05a0*/  IADD3.X R13, PT, PT, R13, UR6, R8, P3, P4 ;  /* 0x000000060d0d7c10 */ /* 0x000fe40009fe8408 */
[----:B------:R-:W-:-:S04]  /*05b0*/  LEA R12, P3, R22, UR12, 0x2 ;  /* 0x0000000c160c7c11 */ /* 0x000fc8000f8610ff */
[----:B------:R-:W-:Y:S01]  /*05c0*/  LEA.HI.X R13, R22, UR13, R13, 0x2, P3 ;  /* 0x0000000d160d7c11 */ /* 0x000fe200098f140d */
[----:B--2---:R-:W-:Y:S01]  /*05d0*/  @!P2 FFMA R5, R14, R16, R5 ;  /* 0x000000100e05a223 */ /* 0x004fe20000000005 */
[----:B------:R-:W-:-:S04]  /*05e0*/  IMAD.MOV.U32 R14, RZ, RZ, R20 ;  /* 0x000000ffff0e7224 */ /* 0x000fc800078e0014 */
[----:B------:R0:W-:Y:S04]  /*05f0*/  @!P2 STG.E desc[UR10][R2.64], R5 ;  /* 0x000000050200a986 */ /* 0x0001e8000c10190a */
[----:B------:R-:W0:Y:S04]  /*0600*/  @!P1 LDG.E R16, desc[UR10][R14.64+-0xc] ;  /* 0xfffff40a0e109981 */ /* 0x000e28000c1e1900 */
[----:B------:R-:W0:Y:S01]  /*0610*/  @!P1 LDG.E R17, desc[UR10][R12.64+0x4] ;  /* 0x0000040a0c119981 */ /* 0x000e22000c1e1900 */
[----:B------:R-:W-:-:S05]  /*0620*/  VIADD R20, R18, 0x2 ;  /* 0x0000000212147836 */ /* 0x000fca0000000000 */
[----:B------:R-:W-:-:S04]  /*0630*/  ISETP.GE.AND P2, PT, R20, R9, PT ;  /* 0x000000091400720c */ /* 0x000fc80003f46270 */
[----:B------:R-:W-:-:S04]  /*0640*/  ISETP.LT.OR P2, PT, R20, RZ, P2 ;  /* 0x000000ff1400720c */ /* 0x000fc80001741670 */
[----:B------:R-:W-:Y:S01]  /*0650*/  PLOP3.LUT P2, PT, P0, P2, PT, 0xf8, 0x8f ;  /* 0x00000000008f781c */ /* 0x000fe20000745f70 */
[----:B0-----:R-:W-:-:S05]  /*0660*/  @!P1 FFMA R5, R16, R17, R5 ;  /* 0x0000001110059223 */ /* 0x001fca0000000005 */
[----:B------:R0:W-:Y:S07]  /*0670*/  @!P1 STG.E desc[UR10][R2.64], R5 ;  /* 0x0000000502009986 */ /* 0x0001ee000c10190a */
        /* <DEDUP_REMOVED lines=10> */
[----:B------:R-:W-:-:S04]  /*0720*/  IADD3 R20, PT, PT, R18, 0x4, RZ ;  /* 0x0000000412147810 */ /* 0x000fc80007ffe0ff */
[----:B------:R-:W-:-:S04]  /*0730*/  ISETP.GE.AND P2, PT, R20, R9, PT ;  /* 0x000000091400720c */ /* 0x000fc80003f46270 */
[----:B------:R-:W-:-:S04]  /*0740*/  ISETP.LT.OR P2, PT, R20, RZ, P2 ;  /* 0x000000ff1400720c */ /* 0x000fc80001741670 */
[----:B------:R-:W-:Y:S01]  /*0750*/  PLOP3.LUT P2, PT, P0, P2, PT, 0xf8, 0x8f ;  /* 0x00000000008f781c */ /* 0x000fe20000745f70 */
[----:B------:R-:W-:Y:S02]  /*0760*/  VIADD R20, R18, 0x5 ;  /* 0x0000000512147836 */ /* 0x000fe40000000000 */
[----:B0-----:R-:W-:-:S05]  /*0770*/  @!P1 FFMA R5, R16, R17, R5 ;  /* 0x0000001110059223 */ /* 0x001fca0000000005 */
[----:B------:R0:W-:Y:S05]  /*0780*/  @!P1 STG.E desc[UR10][R2.64], R5 ;  /* 0x0000000502009986 */ /* 0x0001ea000c10190a */
[----:B------:R-:W0:Y:S04]  /*0790*/  @!P2 LDG.E R16, desc[UR10][R14.64] ;  /* 0x0000000a0e10a981 */ /* 0x000e28000c1e1900 */
[----:B------:R-:W0:Y:S01]  /*07a0*/  @!P2 LDG.E R17, desc[UR10][R12.64+0x10] ;  /* 0x0000100a0c11a981 */ /* 0x000e22000c1e1900 */
        /* <DEDUP_REMOVED lines=19> */
[----:B0-----:R-:W-:-:S05]  /*08e0*/  @!P2 FFMA R5, R16, R17, R5 ;  /* 0x000000111005a223 */ /* 0x001fca0000000005 */
[----:B------:R0:W-:Y:S07]  /*08f0*/  @!P2 STG.E desc[UR10][R2.64], R5 ;  /* 0x000000050200a986 */ /* 0x0001ee000c10190a */
[----:B------:R-:W0:Y:S04]  /*0900*/  @!P1 LDG.E R17, desc[UR10][R12.64+0x1c] ;  /* 0x00001c0a0c119981 */ /* 0x000e28000c1e1900 */
[----:B------:R-:W0:Y:S01]  /*0910*/  @!P1 LDG.E R16, desc[UR10][R14.64+0xc] ;  /* 0x00000c0a0e109981 */ /* 0x000e22000c1e1900 */
[----:B------:R-:W-:Y:S01]  /*0920*/  UIADD3 UR7, UPT, UPT, UR7, 0x8, URZ ;  /* 0x0000000807077890 */ /* 0x000fe2000fffe0ff */
[----:B------:R-:W-:Y:S01]  /*0930*/  VIADD R21, R21, 0x8 ;  /* 0x0000000815157836 */ /* 0x000fe20000000000 */
[----:B------:R-:W-:Y:S01]  /*0940*/  UIADD3 UR5, UPT, UPT, UR5, 0x8, URZ ;  /* 0x0000000805057890 */ /* 0x000fe2000fffe0ff */
[----:B------:R-:W-:Y:S01]  /*0950*/  VIADD R19, R19, 0x8 ;  /* 0x0000000813137836 */ /* 0x000fe20000000000 */
[----:B------:R-:W-:Y:S01]  /*0960*/  UISETP.NE.AND UP0, UPT, UR7, URZ, UPT ;  /* 0x000000ff0700728c */ /* 0x000fe2000bf05270 */
[----:B0-----:R-:W-:-:S05]  /*0970*/  @!P1 FFMA R5, R16, R17, R5 ;  /* 0x0000001110059223 */ /* 0x001fca0000000005 */
[----:B------:R0:W-:Y:S01]  /*0980*/  @!P1 STG.E desc[UR10][R2.64], R5 ;  /* 0x0000000502009986 */ /* 0x0001e2000c10190a */
[----:B------:R-:W-:-:S05]  /*0990*/  IADD3 R20, P1, PT, R14, 0x20, RZ ;  /* 0x000000200e147810 */ /* 0x000fca0007f3e0ff */
[----:B------:R-:W-:Y:S01]  /*09a0*/  IMAD.X R23, RZ, RZ, R15, P1 ;  /* 0x000000ffff177224 */ /* 0x000fe200008e060f */
[----:B------:R-:W-:Y:S07]  /*09b0*/  BRA.U UP0, `(.L_x_1) ;  /* 0xfffffff900a87547 */ /* 0x000fee000b83ffff */
[----:B------:R-:W-:-:S07]  /*09c0*/  IMAD.U32 R17, RZ, RZ, UR8 ;  /* 0x00000008ff117e24 */ /* 0x000fce000f8e00ff */
.L_x_0:
[----:B------:R-:W-:-:S13]  /*09d0*/  ISETP.NE.AND P1, PT, R0, RZ, PT ;  /* 0x000000ff0000720c */ /* 0x000fda0003f25270 */
[----:B------:R-:W-:Y:S05]  /*09e0*/  @!P1 BRA `(.L_x_2) ;  /* 0x0000000400dc9947 */ /* 0x000fea0003800000 */
[----:B------:R-:W-:-:S05]  /*09f0*/  VIADD R10, R0, 0xffffffff ;  /* 0xffffffff000a7836 */ /* 0x000fca0000000000 */
[----:B------:R-:W-:-:S13]  /*0a00*/  ISETP.GE.U32.AND P1, PT, R10, 0x3, PT ;  /* 0x000000030a00780c */ /* 0x000fda0003f26070 */
[----:B------:R-:W-:Y:S05]  /*0a10*/  @!P1 BRA `(.L_x_3) ;  /* 0x0000000000d49947 */ /* 0x000fea0003800000 */
[----:B------:R-:W-:Y:S01]  /*0a20*/  IMAD.IADD R10, R6, 0x1, R17 ;  /* 0x00000001060a7824 */ /* 0x000fe200078e0211 */
[----:B------:R-:W1:Y:S04]  /*0a30*/  LDC.64 R14, c[0x0][0x388] ;  /* 0x0000e200ff0e7b82 */ /* 0x000e680000000a00 */
[----:B------:R-:W-:-:S04]  /*0a40*/  ISETP.GE.AND P1, PT, R10, R9, PT ;  /* 0x000000090a00720c */ /* 0x000fc80003f26270 */
[----:B------:R-:W2:Y:S01]  /*0a50*/  LDC.64 R12, c[0x0][0x380] ;  /* 0x0000e000ff0c7b82 */ /* 0x000ea20000000a00 */
[----:B------:R-:W-:-:S04]  /*0a60*/  ISETP.LT.OR P1, PT, R10, RZ, P1 ;  /* 0x000000ff0a00720c */ /* 0x000fc80000f21670 */
[----:B------:R-:W-:-:S13]  /*0a70*/  PLOP3.LUT P1, PT, P0, P1, PT, 0xf8, 0x8f ;  /* 0x00000000008f781c */ /* 0x000fda0000723f70 */
[----:B------:R-:W-:Y:S02]  /*0a80*/  @!P1 VIADD R19, R17, UR14 ;  /* 0x0000000e11139c36 */ /* 0x000fe40008000000 */
[----:B------:R-:W-:Y:S02]  /*0a90*/  @!P1 IMAD.IADD R21, R11, 0x1, R10 ;  /* 0x000000010b159824 */ /* 0x000fe400078e020a */
[----:B-1----:R-:W-:Y:S02]  /*0aa0*/  @!P1 IMAD.WIDE.U32 R18, R19, 0x4, R14 ;  /* 0x0000000413129825 */ /* 0x002fe400078e000e */
[----:B------:R-:W1:Y:S02]  /*0ab0*/  LDC.64 R14, c[0x0][0x380] ;  /* 0x0000e000ff0e7b82 */ /* 0x000e640000000a00 */
[----:B--2---:R-:W-:Y:S02]  /*0ac0*/  @!P1 IMAD.WIDE R20, R21, 0x4, R12 ;  /* 0x0000000415149825 */ /* 0x004fe400078e020c */
[----:B------:R-:W0:Y:S04]  /*0ad0*/  @!P1 LDG.E R18, desc[UR10][R18.64] ;  /* 0x0000000a12129981 */ /* 0x000e28000c1e1900 */
[----:B------:R-:W0:Y:S01]  /*0ae0*/  @!P1 LDG.E R20, desc[UR10][R20.64] ;  /* 0x0000000a14149981 */ /* 0x000e22000c1e1900 */
[----:B------:R-:W2:Y:S01]  /*0af0*/  LDC.64 R12, c[0x0][0x388] ;  /* 0x0000e200ff0c7b82 */ /* 0x000ea20000000a00 */
[----:B------:R-:W-:Y:S01]  /*0b00*/  VIADD R16, R10, 0x1 ;  /* 0x000000010a107836 */ /* 0x000fe20000000000 */
[----:B------:R-:W-:-:S02]  /*0b10*/  IADD3 R23, P3, PT, R17, UR14, RZ ;  /* 0x0000000e11177c10 */ /* 0x000fc4000ff7e0ff */
[----:B------:R-:W-:Y:S02]  /*0b20*/  SHF.R.S32.HI R25, RZ, 0x1f, R11 ;  /* 0x0000001fff197819 */ /* 0x000fe4000001140b */
[C---:B------:R-:W-:Y:S01]  /*0b30*/  ISETP.GE.AND P2, PT, R16.reuse, R9, PT ;  /* 0x000000091000720c */ /* 0x040fe20003f46270 */
[----:B------:R-:W-:Y:S01]  /*0b40*/  IMAD.X R24, RZ, RZ, RZ, P3 ;  /* 0x000000ffff187224 */ /* 0x000fe200018e06ff */
[----:B------:R-:W-:Y:S02]  /*0b50*/  IADD3 R22, P4, P5, R11, R6, R17 ;  /* 0x000000060b167210 */ /* 0x000fe40007d9e011 */
[----:B------:R-:W-:Y:S02]  /*0b60*/  ISETP.LT.OR P2, PT, R16, RZ, P2 ;  /* 0x000000ff1000720c */ /* 0x000fe40001741670 */
[----:B------:R-:W-:Y:S02]  /*0b70*/  IADD3.X R16, PT, PT, R25, R8, RZ, P4, P5 ;  /* 0x0000000819107210 */ /* 0x000fe400027ea4ff */
[----:B------:R-:W-:-:S02]  /*0b80*/  PLOP3.LUT P2, PT, P0, P2, PT, 0xf8, 0x8f ;  /* 0x00000000008f781c */ /* 0x000fc40000745f70 */
[----:B-1----:R-:W-:-:S04]  /*0b90*/  LEA R14, P4, R22, R14, 0x2 ;  /* 0x0000000e160e7211 */ /* 0x002fc800078810ff */
[----:B------:R-:W-:Y:S02]  /*0ba0*/  LEA.HI.X R15, R22, R15, R16, 0x2, P4 ;  /* 0x0000000f160f7211 */ /* 0x000fe400020f1410 */
[----:B--2---:R-:W-:-:S04]  /*0bb0*/  LEA R12, P3, R23, R12, 0x2 ;  /* 0x0000000c170c7211 */ /* 0x004fc800078610ff */
[----:B------:R-:W-:Y:S01]  /*0bc0*/  LEA.HI.X R13, R23, R13, R24, 0x2, P3 ;  /* 0x0000000d170d7211 */ /* 0x000fe200018f1418 */
[----:B0-----:R-:W-:-:S05]  /*0bd0*/  @!P1 FFMA R5, R18, R20, R5 ;  /* 0x0000001412059223 */ /* 0x001fca0000000005 */
[----:B------:R0:W-:Y:S04]  /*0be0*/  @!P1 STG.E desc[UR10][R2.64], R5 ;  /* 0x0000000502009986 */ /* 0x0001e8000c10190a */
[----:B------:R-:W0:Y:S04]  /*0bf0*/  @!P2 LDG.E R18, desc[UR10][R14.64+0x4] ;  /* 0x0000040a0e12a981 */ /* 0x000e28000c1e1900 */
[----:B------:R-:W0:Y:S01]  /*0c00*/  @!P2 LDG.E R16, desc[UR10][R12.64+0x4] ;  /* 0x0000040a0c10a981 */ /* 0x000e22000c1e1900 */
[----:B------:R-:W-:-:S04]  /*0c10*/  IADD3 R20, PT, PT, R10, 0x2, RZ ;  /* 0x000000020a147810 */ /* 0x000fc80007ffe0ff */
[----:B------:R-:W-:-:S04]  /*0c20*/  ISETP.GE.AND P1, PT, R20, R9, PT ;  /* 0x000000091400720c */ /* 0x000fc80003f26270 */
[----:B------:R-:W-:-:S04]  /*0c30*/  ISETP.LT.OR P1, PT, R20, RZ, P1 ;  /* 0x000000ff1400720c */ /* 0x000fc80000f21670 */
[----:B------:R-:W-:Y:S01]  /*0c40*/  PLOP3.LUT P1, PT, P0, P1, PT, 0xf8, 0x8f ;  /* 0x00000000008f781c */ /* 0x000fe20000723f70 */
[----:B0-----:R-:W-:-:S05]  /*0c50*/  @!P2 FFMA R5, R16, R18, R5 ;  /* 0x000000121005a223 */ /* 0x001fca0000000005 */
[----:B------:R0:W-:Y:S07]  /*0c60*/  @!P2 STG.E desc[UR10][R2.64], R5 ;  /* 0x000000050200a986 */ /* 0x0001ee000c10190a */
[----:B------:R-:W0:Y:S04]  /*0c70*/  @!P1 LDG.E R16, desc[UR10][R12.64+0x8] ;  /* 0x0000080a0c109981 */ /* 0x000e28000c1e1900 */
[----:B------:R-:W0:Y:S01]  /*0c80*/  @!P1 LDG.E R18, desc[UR10][R14.64+0x8] ;  /* 0x0000080a0e129981 */ /* 0x000e22000c1e1900 */
[----:B------:R-:W-:Y:S01]  /*0c90*/  VIADD R10, R10, 0x3 ;  /* 0x000000030a0a7836 */ /* 0x000fe20000000000 */
[----:B------:R-:W-:Y:S04]  /*0ca0*/  BSSY.RECONVERGENT B0, `(.L_x_4) ;  /* 0x000000b000007945 */ /* 0x000fe80003800200 */
[----:B------:R-:W-:-:S04]  /*0cb0*/  ISETP.GE.AND P2, PT, R10, R9, PT ;  /* 0x000000090a00720c */ /* 0x000fc80003f46270 */
[----:B------:R-:W-:-:S04]  /*0cc0*/  ISETP.LT.OR P2, PT, R10, RZ, P2 ;  /* 0x000000ff0a00720c */ /* 0x000fc80001741670 */
[----:B------:R-:W-:Y:S01]  /*0cd0*/  PLOP3.LUT P2, PT, P0, P2, PT, 0xf8, 0x8f ;  /* 0x00000000008f781c */ /* 0x000fe20000745f70 */
[----:B0-----:R-:W-:-:S05]  /*0ce0*/  @!P1 FFMA R5, R16, R18, R5 ;  /* 0x0000001210059223 */ /* 0x001fca0000000005 */
[----:B------:R0:W-:Y:S07]  /*0cf0*/  @!P1 STG.E desc[UR10][R2.64], R5 ;  /* 0x0000000502009986 */ /* 0x0001ee000c10190a */
[----:B------:R-:W-:Y:S05]  /*0d00*/  @P2 BRA `(.L_x_5) ;  /* 0x0000000000102947 */ /* 0x000fea0003800000 */
[----:B------:R-:W0:Y:S04]  /*0d10*/  LDG.E R12, desc[UR10][R12.64+0xc] ;  /* 0x00000c0a0c0c7981 */ /* 0x000e28000c1e1900 */
[----:B------:R-:W0:Y:S02]  /*0d20*/  LDG.E R14, desc[UR10][R14.64+0xc] ;  /* 0x00000c0a0e0e7981 */ /* 0x000e24000c1e1900 */
[----:B0-----:R-:W-:-:S05]  /*0d30*/  FFMA R5, R12, R14, R5 ;  /* 0x0000000e0c057223 */ /* 0x001fca0000000005 */
[----:B------:R1:W-:Y:S02]  /*0d40*/  STG.E desc[UR10][R2.64], R5 ;  /* 0x0000000502007986 */ /* 0x0003e4000c10190a */
.L_x_5:
[----:B------:R-:W-:Y:S05]  /*0d50*/  BSYNC.RECONVERGENT B0 ;  /* 0x0000000000007941 */ /* 0x000fea0003800200 */
.L_x_4:
[----:B------:R-:W-:-:S07]  /*0d60*/  VIADD R17, R17, 0x4 ;  /* 0x0000000411117836 */ /* 0x000fce0000000000 */
.L_x_3:
[----:B------:R-:W2:Y:S02]  /*0d70*/  LDCU UR5, c[0x0][0x3a0] ;  /* 0x00007400ff0577ac */ /* 0x000ea40008000800 */
[----:B--2---:R-:W-:-:S09]  /*0d80*/  ULOP3.LUT UP0, UR6, UR5, 0x3, URZ, 0xc0, !UPT ;  /* 0x0000000305067892 */ /* 0x004fd2000f80c0ff */
[----:B------:R-:W-:Y:S05]  /*0d90*/  BRA.U !UP0, `(.L_x_2) ;  /* 0x0000000108f07547 */ /* 0x000fea000b800000 */
[----:B------:R-:W-:-:S09]  /*0da0*/  UISETP.NE.AND UP0, UPT, UR6, 0x1, UPT ;  /* 0x000000010600788c */ /* 0x000fd2000bf05270 */
[----:B------:R-:W-:Y:S05]  /*0db0*/  BRA.U !UP0, `(.L_x_6) ;  /* 0x0000000108987547 */ /* 0x000fea000b800000 */
[----:B------:R-:W-:Y:S01]  /*0dc0*/  IMAD.IADD R10, R6, 0x1, R17 ;  /* 0x00000001060a7824 */ /* 0x000fe200078e0211 */
[----:B------:R-:W2:Y:S04]  /*0dd0*/  LDC.64 R14, c[0x0][0x380] ;  /* 0x0000e000ff0e7b82 */ /* 0x000ea80000000a00 */
[----:B------:R-:W-:-:S04]  /*0de0*/  ISETP.GE.AND P1, PT, R10, R9, PT ;  /* 0x000000090a00720c */ /* 0x000fc80003f26270 */
[----:B------:R-:W3:Y:S01]  /*0df0*/  LDC.64 R12, c[0x0][0x388] ;  /* 0x0000e200ff0c7b82 */ /* 0x000ee20000000a00 */
[----:B------:R-:W-:-:S04]  /*0e00*/  ISETP.LT.OR P1, PT, R10, RZ, P1 ;  /* 0x000000ff0a00720c */ /* 0x000fc80000f21670 */
[----:B------:R-:W-:-:S13]  /*0e10*/  PLOP3.LUT P1, PT, P0, P1, PT, 0xf8, 0x8f ;  /* 0x00000000008f781c */ /* 0x000fda0000723f70 */
[----:B------:R-:W-:Y:S02]  /*0e20*/  @!P1 IMAD.IADD R19, R11, 0x1, R10 ;  /* 0x000000010b139824 */ /* 0x000fe400078e020a */
[----:B------:R-:W-:Y:S02]  /*0e30*/  @!P1 VIADD R21, R17, UR14 ;  /* 0x0000000e11159c36 */ /* 0x000fe40008000000 */
[----:B--2---:R-:W-:-:S04]  /*0e40*/  @!P1 IMAD.WIDE R14, R19, 0x4, R14 ;  /* 0x00000004130e9825 */ /* 0x004fc800078e020e */
[----:B---3--:R-:W-:Y:S02]  /*0e50*/  @!P1 IMAD.WIDE.U32 R12, R21, 0x4, R12 ;  /* 0x00000004150c9825 */ /* 0x008fe400078e000c */
[----:B------:R-:W0:Y:S04]  /*0e60*/  @!P1 LDG.E R14, desc[UR10][R14.64] ;  /* 0x0000000a0e0e9981 */ /* 0x000e28000c1e1900 */
[----:B------:R-:W0:Y:S01]  /*0e70*/  @!P1 LDG.E R12, desc[UR10][R12.64] ;  /* 0x0000000a0c0c9981 */ /* 0x000e22000c1e1900 */
[----:B------:R-:W-:Y:S01]  /*0e80*/  VIADD R10, R10, 0x1 ;  /* 0x000000010a0a7836 */ /* 0x000fe20000000000 */
[----:B------:R-:W-:Y:S04]  /*0e90*/  BSSY.RECONVERGENT B0, `(.L_x_7) ;  /* 0x0000017000007945 */ /* 0x000fe80003800200 */
[----:B------:R-:W-:-:S04]  /*0ea0*/  ISETP.GE.AND P2, PT, R10, R9, PT ;  /* 0x000000090a00720c */ /* 0x000fc80003f46270 */
[----:B------:R-:W-:-:S04]  /*0eb0*/  ISETP.LT.OR P2, PT, R10, RZ, P2 ;  /* 0x000000ff0a00720c */ /* 0x000fc80001741670 */
[----:B------:R-:W-:Y:S01]  /*0ec0*/  PLOP3.LUT P2, PT, P0, P2, PT, 0xf8, 0x8f ;  /* 0x00000000008f781c */ /* 0x000fe20000745f70 */
[----:B01----:R-:W-:-:S05]  /*0ed0*/  @!P1 FFMA R5, R12, R14, R5 ;  /* 0x0000000e0c059223 */ /* 0x003fca0000000005 */
[----:B------:R0:W-:Y:S07]  /*0ee0*/  @!P1 STG.E desc[UR10][R2.64], R5 ;  /* 0x0000000502009986 */ /* 0x0001ee000c10190a */
[----:B------:R-:W-:Y:S05]  /*0ef0*/  @P2 BRA `(.L_x_8) ;  /* 0x0000000000402947 */ /* 0x000fea0003800000 */
[----:B------:R-:W1:Y:S01]  /*0f00*/  LDC.64 R12, c[0x0][0x388] ;  /* 0x0000e200ff0c7b82 */ /* 0x000e620000000a00 */
[----:B------:R-:W-:Y:S02]  /*0f10*/  SHF.R.S32.HI R19, RZ, 0x1f, R17 ;  /* 0x0000001fff137819 */ /* 0x000fe40000011411 */
[----:B------:R-:W-:Y:S02]  /*0f20*/  IADD3 R21, P1, PT, R17, UR14, RZ ;  /* 0x0000000e11157c10 */ /* 0x000fe4000ff3e0ff */
[----:B------:R-:W-:Y:S02]  /*0f30*/  SHF.R.S32.HI R10, RZ, 0x1f, R11 ;  /* 0x0000001fff0a7819 */ /* 0x000fe4000001140b */
[----:B------:R-:W-:Y:S01]  /*0f40*/  IADD3 R23, P2, P3, R11, R6, R17 ;  /* 0x000000060b177210 */ /* 0x000fe20007b5e011 */
[----:B------:R-:W2:Y:S01]  /*0f50*/  LDC.64 R14, c[0x0][0x380] ;  /* 0x0000e000ff0e7b82 */ /* 0x000ea20000000a00 */
[--C-:B------:R-:W-:Y:S02]  /*0f60*/  IMAD.X R16, RZ, RZ, R19.reuse, P1 ;  /* 0x000000ffff107224 */ /* 0x100fe400008e0613 */
[----:B------:R-:W-:-:S02]  /*0f70*/  IADD3.X R10, PT, PT, R10, R8, R19, P2, P3 ;  /* 0x000000080a0a7210 */ /* 0x000fc400017e6413 */
[----:B-1----:R-:W-:-:S04]  /*0f80*/  LEA R18, P1, R21, R12, 0x2 ;  /* 0x0000000c15127211 */ /* 0x002fc800078210ff */
[----:B------:R-:W-:Y:S02]  /*0f90*/  LEA.HI.X R19, R21, R13, R16, 0x2, P1 ;  /* 0x0000000d15137211 */ /* 0x000fe400008f1410 */
[----:B--2---:R-:W-:-:S03]  /*0fa0*/  LEA R12, P2, R23, R14, 0x2 ;  /* 0x0000000e170c7211 */ /* 0x004fc600078410ff */
[----:B------:R-:W0:Y:S01]  /*0fb0*/  LDG.E R18, desc[UR10][R18.64+0x4] ;  /* 0x0000040a12127981 */ /* 0x000e22000c1e1900 */
[----:B------:R-:W-:-:S05]  /*0fc0*/  LEA.HI.X R13, R23, R15, R10, 0x2, P2 ;  /* 0x0000000f170d7211 */ /* 0x000fca00010f140a */
[----:B------:R-:W0:Y:S02]  /*0fd0*/  LDG.E R12, desc[UR10][R12.64+0x4] ;  /* 0x0000040a0c0c7981 */ /* 0x000e24000c1e1900 */
[----:B0-----:R-:W-:-:S05]  /*0fe0*/  FFMA R5, R18, R12, R5 ;  /* 0x0000000c12057223 */ /* 0x001fca0000000005 */
[----:B------:R1:W-:Y:S02]  /*0ff0*/  STG.E desc[UR10][R2.64], R5 ;  /* 0x0000000502007986 */ /* 0x0003e4000c10190a */
.L_x_8:
[----:B------:R-:W-:Y:S05]  /*1000*/  BSYNC.RECONVERGENT B0 ;  /* 0x0000000000007941 */ /* 0x000fea0003800200 */
.L_x_7:
[----:B------:R-:W-:-:S07]  /*1010*/  VIADD R17, R17, 0x2 ;  /* 0x0000000211117836 */ /* 0x000fce0000000000 */
.L_x_6:
[----:B------:R-:W-:-:S04]  /*1020*/  ULOP3.LUT UR5, UR5, 0x1, URZ, 0xc0, !UPT ;  /* 0x0000000105057892 */ /* 0x000fc8000f8ec0ff */
[----:B------:R-:W-:-:S09]  /*1030*/  UISETP.NE.U32.AND UP0, UPT, UR5, 0x1, UPT ;  /* 0x000000010500788c */ /* 0x000fd2000bf05070 */
[----:B------:R-:W-:Y:S05]  /*1040*/  BRA.U UP0, `(.L_x_2) ;  /* 0x0000000100447547 */ /* 0x000fea000b800000 */
[----:B------:R-:W-:Y:S01]  /*1050*/  IMAD.IADD R10, R6, 0x1, R17 ;  /* 0x00000001060a7824 */ /* 0x000fe200078e0211 */
[----:B------:R-:W-:Y:S04]  /*1060*/  BSSY.RECONVERGENT B0, `(.L_x_2) ;  /* 0x000000f000007945 */ /* 0x000fe80003800200 */
[----:B------:R-:W-:-:S04]  /*1070*/  ISETP.GE.AND P1, PT, R10, R9, PT ;  /* 0x000000090a00720c */ /* 0x000fc80003f26270 */
[----:B------:R-:W-:-:S04]  /*1080*/  ISETP.LT.OR P1, PT, R10, RZ, P1 ;  /* 0x000000ff0a00720c */ /* 0x000fc80000f21670 */
[----:B------:R-:W-:-:S13]  /*1090*/  PLOP3.LUT P1, PT, P0, P1, PT, 0xf8, 0x8f ;  /* 0x00000000008f781c */ /* 0x000fda0000723f70 */
[----:B------:R-:W-:Y:S05]  /*10a0*/  @P1 BRA `(.L_x_9) ;  /* 0x0000000000281947 */ /* 0x000fea0003800000 */
[----:B------:R-:W2:Y:S01]  /*10b0*/  LDC.64 R14, c[0x0][0x388] ;  /* 0x0000e200ff0e7b82 */ /* 0x000ea20000000a00 */
[----:B------:R-:W-:Y:S02]  /*10c0*/  VIADD R17, R17, UR14 ;  /* 0x0000000e11117c36 */ /* 0x000fe40008000000 */
[----:B------:R-:W-:-:S05]  /*10d0*/  IMAD.IADD R9, R11, 0x1, R10 ;  /* 0x000000010b097824 */ /* 0x000fca00078e020a */
[----:B------:R-:W3:Y:S01]  /*10e0*/  LDC.64 R12, c[0x0][0x380] ;  /* 0x0000e000ff0c7b82 */ /* 0x000ee20000000a00 */
[----:B--2---:R-:W-:-:S06]  /*10f0*/  IMAD.WIDE.U32 R10, R17, 0x4, R14 ;  /* 0x00000004110a7825 */ /* 0x004fcc00078e000e */
[----:B------:R-:W0:Y:S01]  /*1100*/  LDG.E R10, desc[UR10][R10.64] ;  /* 0x0000000a0a0a7981 */ /* 0x000e22000c1e1900 */
[----:B---3--:R-:W-:-:S06]  /*1110*/  IMAD.WIDE R12, R9, 0x4, R12 ;  /* 0x00000004090c7825 */ /* 0x008fcc00078e020c */
[----:B------:R-:W0:Y:S02]  /*1120*/  LDG.E R12, desc[UR10][R12.64] ;  /* 0x0000000a0c0c7981 */ /* 0x000e24000c1e1900 */
[----:B01----:R-:W-:-:S05]  /*1130*/  FFMA R5, R10, R12, R5 ;  /* 0x0000000c0a057223 */ /* 0x003fca0000000005 */
[----:B------:R2:W-:Y:S02]  /*1140*/  STG.E desc[UR10][R2.64], R5 ;  /* 0x0000000502007986 */ /* 0x0005e4000c10190a */
.L_x_9:
[----:B------:R-:W-:Y:S05]  /*1150*/  BSYNC.RECONVERGENT B0 ;  /* 0x0000000000007941 */ /* 0x000fea0003800200 */
.L_x_2:
[----:B------:R-:W3:Y:S01]  /*1160*/  LDCU UR5, c[0x0][0x3a0] ;  /* 0x00007400ff0577ac */ /* 0x000ee20008000800 */
[----:B------:R-:W-:-:S04]  /*1170*/  UIADD3 UR4, UPT, UPT, UR4, 0x1, URZ ;  /* 0x0000000104047890 */ /* 0x000fc8000fffe0ff */
[----:B---3--:R-:W-:-:S09]  /*1180*/  UISETP.NE.AND UP0, UPT, UR4, UR5, UPT ;  /* 0x000000050400728c */ /* 0x008fd2000bf05270 */
[----:B------:R-:W-:Y:S05]  /*1190*/  BRA.U UP0, `(.L_x_10) ;  /* 0xfffffff100487547 */ /* 0x000fea000b83ffff */
[----:B------:R-:W-:Y:S05]  /*11a0*/  EXIT ;  /* 0x000000000000794d */ /* 0x000fea0003800000 */
.L_x_11:
[----:B------:R-:W-:-:S00]  /*11b0*/  BRA `(.L_x_11) ;  /* 0xfffffffc00fc7947 */ /* 0x000fc0000383ffff */
[----:B------:R-:W-:-:S00]  /*11c0*/  NOP ;  /* 0x0000000000007918 */ /* 0x000fc00000000000 */
        /* <DEDUP_REMOVED lines=11> */
.L_x_12:


//--------------------- .nv.shared.reserved.0     --------------------------
	.section	.nv.shared.reserved.0,"aw",@nobits
	.weak		__nv_reservedSMEM_offset_0_alias
	.size		__nv_reservedSMEM_offset_0_alias, 0, 64
	.other		__nv_reservedSMEM_offset_0_alias,@"STO_CUDA_RESERVED_SHARED STV_DEFAULT"
__nv_reservedSMEM_offset_0_alias:
	.zero		0
	.zero		64


//--------------------- .nv.constant0._Z8gpu_convPfS_S_iii --------------------------
	.section	.nv.constant0._Z8gpu_convPfS_S_iii,"a",@progbits
	.sectionflags	@""
	.align	4
.nv.constant0._Z8gpu_convPfS_S_iii:
	.zero		932


//--------------------- SYMBOLS --------------------------

	.type		.nv.reservedSmem.offset0,@object
	.size		.nv.reservedSmem.offset0,0x4
